//
// Generated by NVIDIA NVVM Compiler
//
// Compiler Build ID: CL-36424714
// Cuda compilation tools, release 13.0, V13.0.88
// Based on NVVM 20.0.0
//

.version 9.0
.target sm_100
.address_size 64

	// .globl	_Z20compute_global_countPiS_ii
// _ZZ20compute_global_countPiS_iiE15local_count_map has been demoted
// _ZZ20compute_global_countPiS_iiE9scan_temp has been demoted
// _ZZ12in_lane_scanPiS_S_iE12local_offset has been demoted
// _ZZ12in_lane_scanPiS_S_iE4temp has been demoted
// _ZZ12in_lane_scanPiS_S_iE3sum has been demoted

.visible .entry _Z20compute_global_countPiS_ii(
	.param .u64 .ptr .align 1 _Z20compute_global_countPiS_ii_param_0,
	.param .u64 .ptr .align 1 _Z20compute_global_countPiS_ii_param_1,
	.param .u32 _Z20compute_global_countPiS_ii_param_2,
	.param .u32 _Z20compute_global_countPiS_ii_param_3
)
{
	.reg .pred 	%p<7>;
	.reg .b32 	%r<33>;
	.reg .b64 	%rd<9>;
	// demoted variable
	.shared .align 4 .b8 _ZZ20compute_global_countPiS_iiE15local_count_map[16];
	// demoted variable
	.shared .align 4 .b8 _ZZ20compute_global_countPiS_iiE9scan_temp[16];
	ld.param.u64 	%rd1, [_Z20compute_global_countPiS_ii_param_0];
	ld.param.u64 	%rd2, [_Z20compute_global_countPiS_ii_param_1];
	ld.param.u32 	%r6, [_Z20compute_global_countPiS_ii_param_2];
	ld.param.u32 	%r7, [_Z20compute_global_countPiS_ii_param_3];
	mov.u32 	%r1, %ctaid.x;
	mov.u32 	%r8, %ntid.x;
	mov.u32 	%r2, %tid.x;
	mad.lo.s32 	%r3, %r1, %r8, %r2;
	setp.gt.u32 	%p1, %r2, 3;
	shl.b32 	%r9, %r2, 2;
	mov.u32 	%r10, _ZZ20compute_global_countPiS_iiE15local_count_map;
	add.s32 	%r4, %r10, %r9;
	mov.u32 	%r11, _ZZ20compute_global_countPiS_iiE9scan_temp;
	add.s32 	%r5, %r11, %r9;
	@%p1 bra 	$L__BB0_2;
	mov.b32 	%r12, 0;
	st.shared.u32 	[%r4], %r12;
	st.shared.u32 	[%r5], %r12;
$L__BB0_2:
	bar.sync 	0;
	setp.ge.s32 	%p2, %r3, %r6;
	@%p2 bra 	$L__BB0_4;
	cvta.to.global.u64 	%rd3, %rd1;
	mul.wide.s32 	%rd4, %r3, 4;
	add.s64 	%rd5, %rd3, %rd4;
	ld.global.u32 	%r13, [%rd5];
	shl.b32 	%r14, %r7, 1;
	shr.s32 	%r15, %r13, %r14;
	shl.b32 	%r16, %r15, 2;
	and.b32  	%r17, %r16, 12;
	add.s32 	%r19, %r10, %r17;
	atom.shared.add.u32 	%r20, [%r19], 1;
$L__BB0_4:
	setp.gt.u32 	%p3, %r2, 3;
	bar.sync 	0;
	@%p3 bra 	$L__BB0_6;
	ld.shared.u32 	%r21, [%r4];
	st.shared.u32 	[%r5], %r21;
$L__BB0_6:
	bar.sync 	0;
	add.s32 	%r22, %r2, -1;
	setp.gt.u32 	%p4, %r22, 2;
	@%p4 bra 	$L__BB0_8;
	ld.shared.u32 	%r23, [%r5+-4];
	ld.shared.u32 	%r24, [%r5];
	add.s32 	%r25, %r24, %r23;
	st.shared.u32 	[%r5], %r25;
$L__BB0_8:
	bar.sync 	0;
	and.b32  	%r26, %r2, 1022;
	setp.ne.s32 	%p5, %r26, 2;
	@%p5 bra 	$L__BB0_10;
	ld.shared.u32 	%r27, [%r5+-8];
	ld.shared.u32 	%r28, [%r5];
	add.s32 	%r29, %r28, %r27;
	st.shared.u32 	[%r5], %r29;
$L__BB0_10:
	setp.gt.u32 	%p6, %r2, 3;
	bar.sync 	0;
	bar.sync 	0;
	@%p6 bra 	$L__BB0_12;
	ld.shared.u32 	%r30, [%r4];
	mov.u32 	%r31, %nctaid.x;
	mad.lo.s32 	%r32, %r31, %r2, %r1;
	cvta.to.global.u64 	%rd6, %rd2;
	mul.wide.u32 	%rd7, %r32, 4;
	add.s64 	%rd8, %rd6, %rd7;
	st.global.u32 	[%rd8], %r30;
$L__BB0_12:
	ret;

}
	// .globl	_Z12in_lane_scanPiS_S_i
.visible .entry _Z12in_lane_scanPiS_S_i(
	.param .u64 .ptr .align 1 _Z12in_lane_scanPiS_S_i_param_0,
	.param .u64 .ptr .align 1 _Z12in_lane_scanPiS_S_i_param_1,
	.param .u64 .ptr .align 1 _Z12in_lane_scanPiS_S_i_param_2,
	.param .u32 _Z12in_lane_scanPiS_S_i_param_3
)
{
	.reg .pred 	%p<17>;
	.reg .b32 	%r<51>;
	.reg .b64 	%rd<13>;
	// demoted variable
	.shared .align 4 .b8 _ZZ12in_lane_scanPiS_S_iE12local_offset[128];
	// demoted variable
	.shared .align 4 .b8 _ZZ12in_lane_scanPiS_S_iE4temp[128];
	// demoted variable
	.shared .align 4 .u32 _ZZ12in_lane_scanPiS_S_iE3sum;
	ld.param.u64 	%rd4, [_Z12in_lane_scanPiS_S_i_param_0];
	ld.param.u64 	%rd2, [_Z12in_lane_scanPiS_S_i_param_1];
	ld.param.u64 	%rd3, [_Z12in_lane_scanPiS_S_i_param_2];
	ld.param.u32 	%r18, [_Z12in_lane_scanPiS_S_i_param_3];
	cvta.to.global.u64 	%rd5, %rd4;
	mov.u32 	%r1, %ctaid.x;
	mov.u32 	%r2, %tid.x;
	mov.u32 	%r19, %ntid.x;
	mad.lo.s32 	%r3, %r1, %r19, %r2;
	setp.ne.s32 	%p2, %r2, 0;
	shl.b32 	%r20, %r2, 2;
	mov.u32 	%r21, _ZZ12in_lane_scanPiS_S_iE4temp;
	add.s32 	%r4, %r21, %r20;
	mul.wide.s32 	%rd6, %r3, 4;
	add.s64 	%rd1, %rd5, %rd6;
	@%p2 bra 	$L__BB1_2;
	mov.b32 	%r45, 0;
	st.shared.u32 	[_ZZ12in_lane_scanPiS_S_iE3sum], %r45;
	setp.lt.s32 	%p6, %r3, %r18;
	mov.pred 	%p16, 0;
	@%p6 bra 	$L__BB1_4;
	bra.uni 	$L__BB1_5;
$L__BB1_2:
	setp.ge.s32 	%p4, %r3, %r18;
	mov.pred 	%p16, 0;
	@%p4 bra 	$L__BB1_5;
	ld.global.u32 	%r45, [%rd1+-4];
$L__BB1_4:
	st.shared.u32 	[%r4], %r45;
	ld.global.u32 	%r23, [%rd1];
	atom.shared.add.u32 	%r24, [_ZZ12in_lane_scanPiS_S_iE3sum], %r23;
	mov.pred 	%p16, -1;
$L__BB1_5:
	bar.sync 	0;
	setp.gt.u32 	%p8, %r2, 31;
	mov.u32 	%r26, _ZZ12in_lane_scanPiS_S_iE12local_offset;
	add.s32 	%r7, %r26, %r20;
	@%p8 bra 	$L__BB1_17;
	setp.eq.s32 	%p9, %r2, 0;
	mov.b32 	%r46, 0;
	@%p9 bra 	$L__BB1_8;
	ld.shared.u32 	%r46, [%r4+-4];
$L__BB1_8:
	bar.sync 	0;
	ld.shared.u32 	%r29, [%r4];
	add.s32 	%r30, %r29, %r46;
	st.shared.u32 	[%r4], %r30;
	bar.sync 	0;
	setp.lt.u32 	%p10, %r2, 2;
	mov.b32 	%r47, 0;
	@%p10 bra 	$L__BB1_10;
	ld.shared.u32 	%r47, [%r4+-8];
$L__BB1_10:
	bar.sync 	0;
	ld.shared.u32 	%r32, [%r4];
	add.s32 	%r33, %r32, %r47;
	st.shared.u32 	[%r4], %r33;
	bar.sync 	0;
	setp.lt.u32 	%p11, %r2, 4;
	mov.b32 	%r48, 0;
	@%p11 bra 	$L__BB1_12;
	ld.shared.u32 	%r48, [%r4+-16];
$L__BB1_12:
	bar.sync 	0;
	ld.shared.u32 	%r35, [%r4];
	add.s32 	%r36, %r35, %r48;
	st.shared.u32 	[%r4], %r36;
	bar.sync 	0;
	setp.lt.u32 	%p12, %r2, 8;
	mov.b32 	%r49, 0;
	@%p12 bra 	$L__BB1_14;
	ld.shared.u32 	%r49, [%r4+-32];
$L__BB1_14:
	bar.sync 	0;
	ld.shared.u32 	%r38, [%r4];
	add.s32 	%r39, %r38, %r49;
	st.shared.u32 	[%r4], %r39;
	bar.sync 	0;
	setp.lt.u32 	%p13, %r2, 16;
	mov.b32 	%r50, 0;
	@%p13 bra 	$L__BB1_16;
	ld.shared.u32 	%r50, [%r4+-64];
$L__BB1_16:
	bar.sync 	0;
	ld.shared.u32 	%r40, [%r4];
	add.s32 	%r41, %r40, %r50;
	st.shared.u32 	[%r4], %r41;
	bar.sync 	0;
	ld.shared.u32 	%r42, [%r4];
	st.shared.u32 	[%r7], %r42;
$L__BB1_17:
	bar.sync 	0;
	not.pred 	%p14, %p16;
	@%p14 bra 	$L__BB1_19;
	ld.shared.u32 	%r43, [%r7];
	cvta.to.global.u64 	%rd7, %rd2;
	add.s64 	%rd9, %rd7, %rd6;
	st.global.u32 	[%rd9], %r43;
$L__BB1_19:
	setp.ne.s32 	%p15, %r2, 0;
	@%p15 bra 	$L__BB1_21;
	ld.shared.u32 	%r44, [_ZZ12in_lane_scanPiS_S_iE3sum];
	cvta.to.global.u64 	%rd10, %rd3;
	mul.wide.u32 	%rd11, %r1, 4;
	add.s64 	%rd12, %rd10, %rd11;
	st.global.u32 	[%rd12], %r44;
$L__BB1_21:
	ret;

}
	// .globl	_Z19in_lane_propagationPiS_S_i
.visible .entry _Z19in_lane_propagationPiS_S_i(
	.param .u64 .ptr .align 1 _Z19in_lane_propagationPiS_S_i_param_0,
	.param .u64 .ptr .align 1 _Z19in_lane_propagationPiS_S_i_param_1,
	.param .u64 .ptr .align 1 _Z19in_lane_propagationPiS_S_i_param_2,
	.param .u32 _Z19in_lane_propagationPiS_S_i_param_3
)
{
	.reg .pred 	%p<2>;
	.reg .b32 	%r<9>;
	.reg .b64 	%rd<12>;

	ld.param.u64 	%rd1, [_Z19in_lane_propagationPiS_S_i_param_0];
	ld.param.u64 	%rd2, [_Z19in_lane_propagationPiS_S_i_param_1];
	ld.param.u64 	%rd3, [_Z19in_lane_propagationPiS_S_i_param_2];
	ld.param.u32 	%r3, [_Z19in_lane_propagationPiS_S_i_param_3];
	mov.u32 	%r1, %ctaid.x;
	mov.u32 	%r4, %ntid.x;
	mov.u32 	%r5, %tid.x;
	mad.lo.s32 	%r2, %r1, %r4, %r5;
	setp.ge.s32 	%p1, %r2, %r3;
	@%p1 bra 	$L__BB2_2;
	cvta.to.global.u64 	%rd4, %rd1;
	cvta.to.global.u64 	%rd5, %rd2;
	cvta.to.global.u64 	%rd6, %rd3;
	mul.wide.s32 	%rd7, %r2, 4;
	add.s64 	%rd8, %rd4, %rd7;
	ld.global.u32 	%r6, [%rd8];
	mul.wide.u32 	%rd9, %r1, 4;
	add.s64 	%rd10, %rd5, %rd9;
	ld.global.u32 	%r7, [%rd10];
	add.s32 	%r8, %r7, %r6;
	add.s64 	%rd11, %rd6, %rd7;
	st.global.u32 	[%rd11], %r8;
$L__BB2_2:
	ret;

}
	// .globl	_Z10radix_sortPiS_S_ii
.visible .entry _Z10radix_sortPiS_S_ii(
	.param .u64 .ptr .align 1 _Z10radix_sortPiS_S_ii_param_0,
	.param .u64 .ptr .align 1 _Z10radix_sortPiS_S_ii_param_1,
	.param .u64 .ptr .align 1 _Z10radix_sortPiS_S_ii_param_2,
	.param .u32 _Z10radix_sortPiS_S_ii_param_3,
	.param .u32 _Z10radix_sortPiS_S_ii_param_4
)
{
	.reg .pred 	%p<2>;
	.reg .b32 	%r<15>;
	.reg .b64 	%rd<13>;

	ld.param.u64 	%rd1, [_Z10radix_sortPiS_S_ii_param_0];
	ld.param.u64 	%rd2, [_Z10radix_sortPiS_S_ii_param_1];
	ld.param.u64 	%rd3, [_Z10radix_sortPiS_S_ii_param_2];
	ld.param.u32 	%r4, [_Z10radix_sortPiS_S_ii_param_3];
	ld.param.u32 	%r3, [_Z10radix_sortPiS_S_ii_param_4];
	mov.u32 	%r1, %ctaid.x;
	mov.u32 	%r5, %ntid.x;
	mov.u32 	%r6, %tid.x;
	mad.lo.s32 	%r2, %r1, %r5, %r6;
	setp.ge.s32 	%p1, %r2, %r4;
	@%p1 bra 	$L__BB3_2;
	cvta.to.global.u64 	%rd4, %rd1;
	cvta.to.global.u64 	%rd5, %rd3;
	cvta.to.global.u64 	%rd6, %rd2;
	mul.wide.s32 	%rd7, %r2, 4;
	add.s64 	%rd8, %rd4, %rd7;
	ld.global.u32 	%r7, [%rd8];
	shl.b32 	%r8, %r3, 1;
	shr.s32 	%r9, %r7, %r8;
	and.b32  	%r10, %r9, 3;
	mov.u32 	%r11, %nctaid.x;
	mad.lo.s32 	%r12, %r10, %r11, %r1;
	mul.wide.u32 	%rd9, %r12, 4;
	add.s64 	%rd10, %rd5, %rd9;
	atom.global.add.u32 	%r13, [%rd10], 1;
	ld.global.u32 	%r14, [%rd8];
	mul.wide.s32 	%rd11, %r13, 4;
	add.s64 	%rd12, %rd6, %rd11;
	st.global.u32 	[%rd12], %r14;
$L__BB3_2:
	ret;

}


// ===== COMPILED SASS (sm_100) =====

	.target	sm_100

	.elftype	@"ET_EXEC"


//--------------------- .note.nv.tkinfo           --------------------------
	.section	.note.nv.tkinfo,"",@"SHT_NOTE"
	.sectionflags	@"SHF_NOTE_NV_TKINFO"
	.tkinfo
        /*0018*/ 	.word	0x00000002
        /*0030*/ 	.string	""
        /*0030*/ 	.string	"ptxas"
        /*0030*/ 	.string	"Cuda compilation tools, release 13.0, V13.0.88"
        /*0030*/ 	.string	"Build cuda_13.0.r13.0/compiler.36424714_0"
        /*0030*/ 	.string	"-arch sm_100 -m 64 "



//--------------------- .note.nv.cuinfo           --------------------------
	.section	.note.nv.cuinfo,"",@"SHT_NOTE"
	.sectionflags	@"SHF_NOTE_NV_CUINFO"
        /*0018*/ 	.short	0x0002
        /*001a*/ 	.short	0x0064
        /*001c*/ 	.short	0x0082
	.zero		2


//--------------------- .nv.info                  --------------------------
	.section	.nv.info,"",@"SHT_CUDA_INFO"
	.align	4


	//----- nvinfo : EIATTR_REGCOUNT
	.align		4
        /*0000*/ 	.byte	0x04, 0x2f
        /*0002*/ 	.short	(.L_1 - .L_0)
	.align		4
.L_0:
        /*0004*/ 	.word	index@(_Z20compute_global_countPiS_ii)
        /*0008*/ 	.word	0x0000000b


	//----- nvinfo : EIATTR_FRAME_SIZE
	.align		4
.L_1:
        /*000c*/ 	.byte	0x04, 0x11
        /*000e*/ 	.short	(.L_3 - .L_2)
	.align		4
.L_2:
        /*0010*/ 	.word	index@(_Z20compute_global_countPiS_ii)
        /*0014*/ 	.word	0x00000000


	//----- nvinfo : EIATTR_REGCOUNT
	.align		4
.L_3:
        /*0018*/ 	.byte	0x04, 0x2f
        /*001a*/ 	.short	(.L_5 - .L_4)
	.align		4
.L_4:
        /*001c*/ 	.word	index@(_Z12in_lane_scanPiS_S_i)
        /*0020*/ 	.word	0x0000000b


	//----- nvinfo : EIATTR_FRAME_SIZE
	.align		4
.L_5:
        /*0024*/ 	.byte	0x04, 0x11
        /*0026*/ 	.short	(.L_7 - .L_6)
	.align		4
.L_6:
        /*0028*/ 	.word	index@(_Z12in_lane_scanPiS_S_i)
        /*002c*/ 	.word	0x00000000


	//----- nvinfo : EIATTR_REGCOUNT
	.align		4
.L_7:
        /*0030*/ 	.byte	0x04, 0x2f
        /*0032*/ 	.short	(.L_9 - .L_8)
	.align		4
.L_8:
        /*0034*/ 	.word	index@(_Z19in_lane_propagationPiS_S_i)
        /*0038*/ 	.word	0x0000000c


	//----- nvinfo : EIATTR_FRAME_SIZE
	.align		4
.L_9:
        /*003c*/ 	.byte	0x04, 0x11
        /*003e*/ 	.short	(.L_11 - .L_10)
	.align		4
.L_10:
        /*0040*/ 	.word	index@(_Z19in_lane_propagationPiS_S_i)
        /*0044*/ 	.word	0x00000000


	//----- nvinfo : EIATTR_REGCOUNT
	.align		4
.L_11:
        /*0048*/ 	.byte	0x04, 0x2f
        /*004a*/ 	.short	(.L_13 - .L_12)
	.align		4
.L_12:
        /*004c*/ 	.word	index@(_Z10radix_sortPiS_S_ii)
        /*0050*/ 	.word	0x0000000c


	//----- nvinfo : EIATTR_FRAME_SIZE
	.align		4
.L_13:
        /*0054*/ 	.byte	0x04, 0x11
        /*0056*/ 	.short	(.L_15 - .L_14)
	.align		4
.L_14:
        /*0058*/ 	.word	index@(_Z10radix_sortPiS_S_ii)
        /*005c*/ 	.word	0x00000000


	//----- nvinfo : EIATTR_MIN_STACK_SIZE
	.align		4
.L_15:
        /*0060*/ 	.byte	0x04, 0x12
        /*0062*/ 	.short	(.L_17 - .L_16)
	.align		4
.L_16:
        /*0064*/ 	.word	index@(_Z10radix_sortPiS_S_ii)
        /*0068*/ 	.word	0x00000000


	//----- nvinfo : EIATTR_MIN_STACK_SIZE
	.align		4
.L_17:
        /*006c*/ 	.byte	0x04, 0x12
        /*006e*/ 	.short	(.L_19 - .L_18)
	.align		4
.L_18:
        /*0070*/ 	.word	index@(_Z19in_lane_propagationPiS_S_i)
        /*0074*/ 	.word	0x00000000


	//----- nvinfo : EIATTR_MIN_STACK_SIZE
	.align		4
.L_19:
        /*0078*/ 	.byte	0x04, 0x12
        /*007a*/ 	.short	(.L_21 - .L_20)
	.align		4
.L_20:
        /*007c*/ 	.word	index@(_Z12in_lane_scanPiS_S_i)
        /*0080*/ 	.word	0x00000000


	//----- nvinfo : EIATTR_MIN_STACK_SIZE
	.align		4
.L_21:
        /*0084*/ 	.byte	0x04, 0x12
        /*0086*/ 	.short	(.L_23 - .L_22)
	.align		4
.L_22:
        /*0088*/ 	.word	index@(_Z20compute_global_countPiS_ii)
        /*008c*/ 	.word	0x00000000
.L_23:


//--------------------- .nv.compat                --------------------------
	.section	.nv.compat,"",@"SHT_CUDA_COMPAT_INFO"
	.align	4
        /*0000*/ 	.byte	0x02, 0x09, 0x00, 0x00, 0x02, 0x02, 0x01, 0x00, 0x02, 0x05, 0x05, 0x00, 0x03, 0x07, 0x01, 0x01
        /*0010*/ 	.byte	0x02, 0x03, 0x00, 0x00, 0x02, 0x06, 0x01, 0x00, 0x04, 0x0b, 0x08, 0x00, 0x09, 0x00, 0x00, 0x00
        /*0020*/ 	.byte	0x00, 0x00, 0x00, 0x00


//--------------------- .nv.info._Z10radix_sortPiS_S_ii --------------------------
	.section	.nv.info._Z10radix_sortPiS_S_ii,"",@"SHT_CUDA_INFO"
	.sectionflags	@""
	.align	4


	//----- nvinfo : EIATTR_CUDA_API_VERSION
	.align		4
        /*0000*/ 	.byte	0x04, 0x37
        /*0002*/ 	.short	(.L_25 - .L_24)
.L_24:
        /*0004*/ 	.word	0x00000082


	//----- nvinfo : EIATTR_KPARAM_INFO
	.align		4
.L_25:
        /*0008*/ 	.byte	0x04, 0x17
        /*000a*/ 	.short	(.L_27 - .L_26)
.L_26:
        /*000c*/ 	.word	0x00000000
        /*0010*/ 	.short	0x0004
        /*0012*/ 	.short	0x001c
        /*0014*/ 	.byte	0x00, 0xf0, 0x11, 0x00


	//----- nvinfo : EIATTR_KPARAM_INFO
	.align		4
.L_27:
        /*0018*/ 	.byte	0x04, 0x17
        /*001a*/ 	.short	(.L_29 - .L_28)
.L_28:
        /*001c*/ 	.word	0x00000000
        /*0020*/ 	.short	0x0003
        /*0022*/ 	.short	0x0018
        /*0024*/ 	.byte	0x00, 0xf0, 0x11, 0x00


	//----- nvinfo : EIATTR_KPARAM_INFO
	.align		4
.L_29:
        /*0028*/ 	.byte	0x04, 0x17
        /*002a*/ 	.short	(.L_31 - .L_30)
.L_30:
        /*002c*/ 	.word	0x00000000
        /*0030*/ 	.short	0x0002
        /*0032*/ 	.short	0x0010
        /*0034*/ 	.byte	0x00, 0xf5, 0x21, 0x00


	//----- nvinfo : EIATTR_KPARAM_INFO
	.align		4
.L_31:
        /*0038*/ 	.byte	0x04, 0x17
        /*003a*/ 	.short	(.L_33 - .L_32)
.L_32:
        /*003c*/ 	.word	0x00000000
        /*0040*/ 	.short	0x0001
        /*0042*/ 	.short	0x0008
        /*0044*/ 	.byte	0x00, 0xf5, 0x21, 0x00


	//----- nvinfo : EIATTR_KPARAM_INFO
	.align		4
.L_33:
        /*0048*/ 	.byte	0x04, 0x17
        /*004a*/ 	.short	(.L_35 - .L_34)
.L_34:
        /*004c*/ 	.word	0x00000000
        /*0050*/ 	.short	0x0000
        /*0052*/ 	.short	0x0000
        /*0054*/ 	.byte	0x00, 0xf5, 0x21, 0x00


	//----- nvinfo : EIATTR_SPARSE_MMA_MASK
	.align		4
.L_35:
        /*0058*/ 	.byte	0x03, 0x50
        /*005a*/ 	.short	0x0000


	//----- nvinfo : EIATTR_MAXREG_COUNT
	.align		4
        /*005c*/ 	.byte	0x03, 0x1b
        /*005e*/ 	.short	0x00ff


	//----- nvinfo : EIATTR_MERCURY_ISA_VERSION
	.align		4
        /*0060*/ 	.byte	0x03, 0x5f
        /*0062*/ 	.short	0x0101


	//----- nvinfo : EIATTR_VRC_CTA_INIT_COUNT
	.align		4
        /*0064*/ 	.byte	0x02, 0x4a
	.zero		1
	.zero		1


	//----- nvinfo : EIATTR_EXIT_INSTR_OFFSETS
	.align		4
        /*0068*/ 	.byte	0x04, 0x1c
        /*006a*/ 	.short	(.L_37 - .L_36)


	//   ....[0]....
.L_36:
        /*006c*/ 	.word	0x00000070


	//   ....[1]....
        /*0070*/ 	.word	0x000001a0


	//----- nvinfo : EIATTR_CBANK_PARAM_SIZE
	.align		4
.L_37:
        /*0074*/ 	.byte	0x03, 0x19
        /*0076*/ 	.short	0x0020


	//----- nvinfo : EIATTR_PARAM_CBANK
	.align		4
        /*0078*/ 	.byte	0x04, 0x0a
        /*007a*/ 	.short	(.L_39 - .L_38)
	.align		4
.L_38:
        /*007c*/ 	.word	index@(.nv.constant0._Z10radix_sortPiS_S_ii)
        /*0080*/ 	.short	0x0380
        /*0082*/ 	.short	0x0020


	//----- nvinfo : EIATTR_SW_WAR
	.align		4
.L_39:
        /*0084*/ 	.byte	0x04, 0x36
        /*0086*/ 	.short	(.L_41 - .L_40)
.L_40:
        /*0088*/ 	.word	0x00000008
.L_41:


//--------------------- .nv.info._Z19in_lane_propagationPiS_S_i --------------------------
	.section	.nv.info._Z19in_lane_propagationPiS_S_i,"",@"SHT_CUDA_INFO"
	.sectionflags	@""
	.align	4


	//----- nvinfo : EIATTR_CUDA_API_VERSION
	.align		4
        /*0000*/ 	.byte	0x04, 0x37
        /*0002*/ 	.short	(.L_43 - .L_42)
.L_42:
        /*0004*/ 	.word	0x00000082


	//----- nvinfo : EIATTR_KPARAM_INFO
	.align		4
.L_43:
        /*0008*/ 	.byte	0x04, 0x17
        /*000a*/ 	.short	(.L_45 - .L_44)
.L_44:
        /*000c*/ 	.word	0x00000000
        /*0010*/ 	.short	0x0003
        /*0012*/ 	.short	0x0018
        /*0014*/ 	.byte	0x00, 0xf0, 0x11, 0x00


	//----- nvinfo : EIATTR_KPARAM_INFO
	.align		4
.L_45:
        /*0018*/ 	.byte	0x04, 0x17
        /*001a*/ 	.short	(.L_47 - .L_46)
.L_46:
        /*001c*/ 	.word	0x00000000
        /*0020*/ 	.short	0x0002
        /*0022*/ 	.short	0x0010
        /*0024*/ 	.byte	0x00, 0xf5, 0x21, 0x00


	//----- nvinfo : EIATTR_KPARAM_INFO
	.align		4
.L_47:
        /*0028*/ 	.byte	0x04, 0x17
        /*002a*/ 	.short	(.L_49 - .L_48)
.L_48:
        /*002c*/ 	.word	0x00000000
        /*0030*/ 	.short	0x0001
        /*0032*/ 	.short	0x0008
        /*0034*/ 	.byte	0x00, 0xf5, 0x21, 0x00


	//----- nvinfo : EIATTR_KPARAM_INFO
	.align		4
.L_49:
        /*0038*/ 	.byte	0x04, 0x17
        /*003a*/ 	.short	(.L_51 - .L_50)
.L_50:
        /*003c*/ 	.word	0x00000000
        /*0040*/ 	.short	0x0000
        /*0042*/ 	.short	0x0000
        /*0044*/ 	.byte	0x00, 0xf5, 0x21, 0x00


	//----- nvinfo : EIATTR_SPARSE_MMA_MASK
	.align		4
.L_51:
        /*0048*/ 	.byte	0x03, 0x50
        /*004a*/ 	.short	0x0000


	//----- nvinfo : EIATTR_MAXREG_COUNT
	.align		4
        /*004c*/ 	.byte	0x03, 0x1b
        /*004e*/ 	.short	0x00ff


	//----- nvinfo : EIATTR_MERCURY_ISA_VERSION
	.align		4
        /*0050*/ 	.byte	0x03, 0x5f
        /*0052*/ 	.short	0x0101


	//----- nvinfo : EIATTR_VRC_CTA_INIT_COUNT
	.align		4
        /*0054*/ 	.byte	0x02, 0x4a
	.zero		1
	.zero		1


	//----- nvinfo : EIATTR_EXIT_INSTR_OFFSETS
	.align		4
        /*0058*/ 	.byte	0x04, 0x1c
        /*005a*/ 	.short	(.L_53 - .L_52)


	//   ....[0]....
.L_52:
        /*005c*/ 	.word	0x00000070


	//   ....[1]....
        /*0060*/ 	.word	0x00000130


	//----- nvinfo : EIATTR_CBANK_PARAM_SIZE
	.align		4
.L_53:
        /*0064*/ 	.byte	0x03, 0x19
        /*0066*/ 	.short	0x001c


	//----- nvinfo : EIATTR_PARAM_CBANK
	.align		4
        /*0068*/ 	.byte	0x04, 0x0a
        /*006a*/ 	.short	(.L_55 - .L_54)
	.align		4
.L_54:
        /*006c*/ 	.word	index@(.nv.constant0._Z19in_lane_propagationPiS_S_i)
        /*0070*/ 	.short	0x0380
        /*0072*/ 	.short	0x001c


	//----- nvinfo : EIATTR_SW_WAR
	.align		4
.L_55:
        /*0074*/ 	.byte	0x04, 0x36
        /*0076*/ 	.short	(.L_57 - .L_56)
.L_56:
        /*0078*/ 	.word	0x00000008
.L_57:


//--------------------- .nv.info._Z12in_lane_scanPiS_S_i --------------------------
	.section	.nv.info._Z12in_lane_scanPiS_S_i,"",@"SHT_CUDA_INFO"
	.sectionflags	@""
	.align	4


	//----- nvinfo : EIATTR_CUDA_API_VERSION
	.align		4
        /*0000*/ 	.byte	0x04, 0x37
        /*0002*/ 	.short	(.L_59 - .L_58)
.L_58:
        /*0004*/ 	.word	0x00000082


	//----- nvinfo : EIATTR_KPARAM_INFO
	.align		4
.L_59:
        /*0008*/ 	.byte	0x04, 0x17
        /*000a*/ 	.short	(.L_61 - .L_60)
.L_60:
        /*000c*/ 	.word	0x00000000
        /*0010*/ 	.short	0x0003
        /*0012*/ 	.short	0x0018
        /*0014*/ 	.byte	0x00, 0xf0, 0x11, 0x00


	//----- nvinfo : EIATTR_KPARAM_INFO
	.align		4
.L_61:
        /*0018*/ 	.byte	0x04, 0x17
        /*001a*/ 	.short	(.L_63 - .L_62)
.L_62:
        /*001c*/ 	.word	0x00000000
        /*0020*/ 	.short	0x0002
        /*0022*/ 	.short	0x0010
        /*0024*/ 	.byte	0x00, 0xf5, 0x21, 0x00


	//----- nvinfo : EIATTR_KPARAM_INFO
	.align		4
.L_63:
        /*0028*/ 	.byte	0x04, 0x17
        /*002a*/ 	.short	(.L_65 - .L_64)
.L_64:
        /*002c*/ 	.word	0x00000000
        /*0030*/ 	.short	0x0001
        /*0032*/ 	.short	0x0008
        /*0034*/ 	.byte	0x00, 0xf5, 0x21, 0x00


	//----- nvinfo : EIATTR_KPARAM_INFO
	.align		4
.L_65:
        /*0038*/ 	.byte	0x04, 0x17
        /*003a*/ 	.short	(.L_67 - .L_66)
.L_66:
        /*003c*/ 	.word	0x00000000
        /*0040*/ 	.short	0x0000
        /*0042*/ 	.short	0x0000
        /*0044*/ 	.byte	0x00, 0xf5, 0x21, 0x00


	//----- nvinfo : EIATTR_SPARSE_MMA_MASK
	.align		4
.L_67:
        /*0048*/ 	.byte	0x03, 0x50
        /*004a*/ 	.short	0x0000


	//----- nvinfo : EIATTR_MAXREG_COUNT
	.align		4
        /*004c*/ 	.byte	0x03, 0x1b
        /*004e*/ 	.short	0x00ff


	//----- nvinfo : EIATTR_NUM_BARRIERS
	.align		4
        /*0050*/ 	.byte	0x02, 0x4c
        /*0052*/ 	.byte	0x01
	.zero		1


	//----- nvinfo : EIATTR_MERCURY_ISA_VERSION
	.align		4
        /*0054*/ 	.byte	0x03, 0x5f
        /*0056*/ 	.short	0x0101


	//----- nvinfo : EIATTR_INT_WARP_WIDE_INSTR_OFFSETS
	.align		4
        /*0058*/ 	.byte	0x04, 0x31
        /*005a*/ 	.short	(.L_69 - .L_68)


	//   ....[0]....
.L_68:
        /*005c*/ 	.word	0x00000220


	//   ....[1]....
        /*0060*/ 	.word	0x00000290


	//----- nvinfo : EIATTR_VRC_CTA_INIT_COUNT
	.align		4
.L_69:
        /*0064*/ 	.byte	0x02, 0x4a
	.zero		1
	.zero		1


	//----- nvinfo : EIATTR_EXIT_INSTR_OFFSETS
	.align		4
        /*0068*/ 	.byte	0x04, 0x1c
        /*006a*/ 	.short	(.L_71 - .L_70)


	//   ....[0]....
.L_70:
        /*006c*/ 	.word	0x00000650


	//   ....[1]....
        /*0070*/ 	.word	0x000006a0


	//----- nvinfo : EIATTR_CRS_STACK_SIZE
	.align		4
.L_71:
        /*0074*/ 	.byte	0x04, 0x1e
        /*0076*/ 	.short	(.L_73 - .L_72)
.L_72:
        /*0078*/ 	.word	0x00000000


	//----- nvinfo : EIATTR_CBANK_PARAM_SIZE
	.align		4
.L_73:
        /*007c*/ 	.byte	0x03, 0x19
        /*007e*/ 	.short	0x001c


	//----- nvinfo : EIATTR_PARAM_CBANK
	.align		4
        /*0080*/ 	.byte	0x04, 0x0a
        /*0082*/ 	.short	(.L_75 - .L_74)
	.align		4
.L_74:
        /*0084*/ 	.word	index@(.nv.constant0._Z12in_lane_scanPiS_S_i)
        /*0088*/ 	.short	0x0380
        /*008a*/ 	.short	0x001c


	//----- nvinfo : EIATTR_SW_WAR
	.align		4
.L_75:
        /*008c*/ 	.byte	0x04, 0x36
        /*008e*/ 	.short	(.L_77 - .L_76)
.L_76:
        /*0090*/ 	.word	0x00000008
.L_77:


//--------------------- .nv.info._Z20compute_global_countPiS_ii --------------------------
	.section	.nv.info._Z20compute_global_countPiS_ii,"",@"SHT_CUDA_INFO"
	.sectionflags	@""
	.align	4


	//----- nvinfo : EIATTR_CUDA_API_VERSION
	.align		4
        /*0000*/ 	.byte	0x04, 0x37
        /*0002*/ 	.short	(.L_79 - .L_78)
.L_78:
        /*0004*/ 	.word	0x00000082


	//----- nvinfo : EIATTR_KPARAM_INFO
	.align		4
.L_79:
        /*0008*/ 	.byte	0x04, 0x17
        /*000a*/ 	.short	(.L_81 - .L_80)
.L_80:
        /*000c*/ 	.word	0x00000000
        /*0010*/ 	.short	0x0003
        /*0012*/ 	.short	0x0014
        /*0014*/ 	.byte	0x00, 0xf0, 0x11, 0x00


	//----- nvinfo : EIATTR_KPARAM_INFO
	.align		4
.L_81:
        /*0018*/ 	.byte	0x04, 0x17
        /*001a*/ 	.short	(.L_83 - .L_82)
.L_82:
        /*001c*/ 	.word	0x00000000
        /*0020*/ 	.short	0x0002
        /*0022*/ 	.short	0x0010
        /*0024*/ 	.byte	0x00, 0xf0, 0x11, 0x00


	//----- nvinfo : EIATTR_KPARAM_INFO
	.align		4
.L_83:
        /*0028*/ 	.byte	0x04, 0x17
        /*002a*/ 	.short	(.L_85 - .L_84)
.L_84:
        /*002c*/ 	.word	0x00000000
        /*0030*/ 	.short	0x0001
        /*0032*/ 	.short	0x0008
        /*0034*/ 	.byte	0x00, 0xf5, 0x21, 0x00


	//----- nvinfo : EIATTR_KPARAM_INFO
	.align		4
.L_85:
        /*0038*/ 	.byte	0x04, 0x17
        /*003a*/ 	.short	(.L_87 - .L_86)
.L_86:
        /*003c*/ 	.word	0x00000000
        /*0040*/ 	.short	0x0000
        /*0042*/ 	.short	0x0000
        /*0044*/ 	.byte	0x00, 0xf5, 0x21, 0x00


	//----- nvinfo : EIATTR_SPARSE_MMA_MASK
	.align		4
.L_87:
        /*0048*/ 	.byte	0x03, 0x50
        /*004a*/ 	.short	0x0000


	//----- nvinfo : EIATTR_MAXREG_COUNT
	.align		4
        /*004c*/ 	.byte	0x03, 0x1b
        /*004e*/ 	.short	0x00ff


	//----- nvinfo : EIATTR_NUM_BARRIERS
	.align		4
        /*0050*/ 	.byte	0x02, 0x4c
        /*0052*/ 	.byte	0x01
	.zero		1


	//----- nvinfo : EIATTR_MERCURY_ISA_VERSION
	.align		4
        /*0054*/ 	.byte	0x03, 0x5f
        /*0056*/ 	.short	0x0101


	//----- nvinfo : EIATTR_VRC_CTA_INIT_COUNT
	.align		4
        /*0058*/ 	.byte	0x02, 0x4a
	.zero		1
	.zero		1


	//----- nvinfo : EIATTR_EXIT_INSTR_OFFSETS
	.align		4
        /*005c*/ 	.byte	0x04, 0x1c
        /*005e*/ 	.short	(.L_89 - .L_88)


	//   ....[0]....
.L_88:
        /*0060*/ 	.word	0x00000320


	//   ....[1]....
        /*0064*/ 	.word	0x00000390


	//----- nvinfo : EIATTR_CRS_STACK_SIZE
	.align		4
.L_89:
        /*0068*/ 	.byte	0x04, 0x1e
        /*006a*/ 	.short	(.L_91 - .L_90)
.L_90:
        /*006c*/ 	.word	0x00000000


	//----- nvinfo : EIATTR_CBANK_PARAM_SIZE
	.align		4
.L_91:
        /*0070*/ 	.byte	0x03, 0x19
        /*0072*/ 	.short	0x0018


	//----- nvinfo : EIATTR_PARAM_CBANK
	.align		4
        /*0074*/ 	.byte	0x04, 0x0a
        /*0076*/ 	.short	(.L_93 - .L_92)
	.align		4
.L_92:
        /*0078*/ 	.word	index@(.nv.constant0._Z20compute_global_countPiS_ii)
        /*007c*/ 	.short	0x0380
        /*007e*/ 	.short	0x0018


	//----- nvinfo : EIATTR_SW_WAR
	.align		4
.L_93:
        /*0080*/ 	.byte	0x04, 0x36
        /*0082*/ 	.short	(.L_95 - .L_94)
.L_94:
        /*0084*/ 	.word	0x00000008
.L_95:


//--------------------- .nv.callgraph             --------------------------
	.section	.nv.callgraph,"",@"SHT_CUDA_CALLGRAPH"
	.align	4
	.sectionentsize	8
	.align		4
        /*0000*/ 	.word	0x00000000
	.align		4
        /*0004*/ 	.word	0xffffffff
	.align		4
        /*0008*/ 	.word	0x00000000
	.align		4
        /*000c*/ 	.word	0xfffffffe
	.align		4
        /*0010*/ 	.word	0x00000000
	.align		4
        /*0014*/ 	.word	0xfffffffd
	.align		4
        /*0018*/ 	.word	0x00000000
	.align		4
        /*001c*/ 	.word	0xfffffffc


//--------------------- .text._Z10radix_sortPiS_S_ii --------------------------
	.section	.text._Z10radix_sortPiS_S_ii,"ax",@progbits
	.align	128
        .global         _Z10radix_sortPiS_S_ii
        .type           _Z10radix_sortPiS_S_ii,@function
        .size           _Z10radix_sortPiS_S_ii,(.L_x_12 - _Z10radix_sortPiS_S_ii)
        .other          _Z10radix_sortPiS_S_ii,@"STO_CUDA_ENTRY STV_DEFAULT"
_Z10radix_sortPiS_S_ii:
.text._Z10radix_sortPiS_S_ii:
[----:B------:R-:W-:Y:S01]  /*0000*/  LDC R1, c[0x0][0x37c] ;  /* 0x0000df00ff017b82 */ /* 0x000fe20000000800 */
[----:B------:R-:W0:Y:S07]  /*0010*/  S2R R0, SR_TID.X ;  /* 0x0000000000007919 */ /* 0x000e2e0000002100 */
[----:B------:R-:W0:Y:S01]  /*0020*/  S2UR UR5, SR_CTAID.X ;  /* 0x00000000000579c3 */ /* 0x000e220000002500 */
[----:B------:R-:W1:Y:S07]  /*0030*/  LDCU UR4, c[0x0][0x398] ;  /* 0x00007300ff0477ac */ /* 0x000e6e0008000800 */
[----:B------:R-:W0:Y:S02]  /*0040*/  LDC R5, c[0x0][0x360] ;  /* 0x0000d800ff057b82 */ /* 0x000e240000000800 */
[----:B0-----:R-:W-:-:S05]  /*0050*/  IMAD R5, R5, UR5, R0 ;  /* 0x0000000505057c24 */ /* 0x001fca000f8e0200 */
[----:B-1----:R-:W-:-:S13]  /*0060*/  ISETP.GE.AND P0, PT, R5, UR4, PT ;  /* 0x0000000405007c0c */ /* 0x002fda000bf06270 */
[----:B------:R-:W-:Y:S05]  /*0070*/  @P0 EXIT ;  /* 0x000000000000094d */ /* 0x000fea0003800000 */
[----:B------:R-:W0:Y:S01]  /*0080*/  LDC.64 R2, c[0x0][0x380] ;  /* 0x0000e000ff027b82 */ /* 0x000e220000000a00 */
[----:B------:R-:W1:Y:S01]  /*0090*/  LDCU.64 UR6, c[0x0][0x358] ;  /* 0x00006b00ff0677ac */ /* 0x000e620008000a00 */
[----:B------:R-:W2:Y:S01]  /*00a0*/  LDCU UR4, c[0x0][0x39c] ;  /* 0x00007380ff0477ac */ /* 0x000ea20008000800 */
[----:B0-----:R-:W-:-:S05]  /*00b0*/  IMAD.WIDE R2, R5, 0x4, R2 ;  /* 0x0000000405027825 */ /* 0x001fca00078e0202 */
[----:B------:R-:W0:Y:S01]  /*00c0*/  LDC R7, c[0x0][0x370] ;  /* 0x0000dc00ff077b82 */ /* 0x000e220000000800 */
[----:B-1----:R-:W3:Y:S01]  /*00d0*/  LDG.E R0, desc[UR6][R2.64] ;  /* 0x0000000602007981 */ /* 0x002ee2000c1e1900 */
[----:B--2---:R-:W-:Y:S01]  /*00e0*/  USHF.L.U32 UR4, UR4, 0x1, URZ ;  /* 0x0000000104047899 */ /* 0x004fe200080006ff */
[----:B------:R-:W-:-:S05]  /*00f0*/  HFMA2 R9, -RZ, RZ, 0, 5.9604644775390625e-08 ;  /* 0x00000001ff097431 */ /* 0x000fca00000001ff */
[----:B------:R-:W1:Y:S01]  /*0100*/  LDC.64 R4, c[0x0][0x390] ;  /* 0x0000e400ff047b82 */ /* 0x000e620000000a00 */
[----:B---3--:R-:W-:-:S04]  /*0110*/  SHF.R.S32.HI R0, RZ, UR4, R0 ;  /* 0x00000004ff007c19 */ /* 0x008fc80008011400 */
[----:B------:R-:W-:-:S05]  /*0120*/  LOP3.LUT R0, R0, 0x3, RZ, 0xc0, !PT ;  /* 0x0000000300007812 */ /* 0x000fca00078ec0ff */
[----:B0-----:R-:W-:-:S04]  /*0130*/  IMAD R7, R0, R7, UR5 ;  /* 0x0000000500077e24 */ /* 0x001fc8000f8e0207 */
[----:B-1----:R-:W-:Y:S02]  /*0140*/  IMAD.WIDE.U32 R4, R7, 0x4, R4 ;  /* 0x0000000407047825 */ /* 0x002fe400078e0004 */
[----:B------:R-:W0:Y:S04]  /*0150*/  LDC.64 R6, c[0x0][0x388] ;  /* 0x0000e200ff067b82 */ /* 0x000e280000000a00 */
[----:B------:R-:W0:Y:S04]  /*0160*/  ATOMG.E.ADD.STRONG.GPU PT, R5, desc[UR6][R4.64], R9 ;  /* 0x80000009040579a8 */ /* 0x000e2800081ef106 */
[----:B------:R-:W2:Y:S01]  /*0170*/  LDG.E R3, desc[UR6][R2.64] ;  /* 0x0000000602037981 */ /* 0x000ea2000c1e1900 */
[----:B0-----:R-:W-:-:S05]  /*0180*/  IMAD.WIDE R6, R5, 0x4, R6 ;  /* 0x0000000405067825 */ /* 0x001fca00078e0206 */
[----:B--2---:R-:W-:Y:S01]  /*0190*/  STG.E desc[UR6][R6.64], R3 ;  /* 0x0000000306007986 */ /* 0x004fe2000c101906 */
[----:B------:R-:W-:Y:S05]  /*01a0*/  EXIT ;  /* 0x000000000000794d */ /* 0x000fea0003800000 */
.L_x_0:
[----:B------:R-:W-:-:S00]  /*01b0*/  BRA `(.L_x_0) ;  /* 0xfffffffc00fc7947 */ /* 0x000fc0000383ffff */
[----:B------:R-:W-:-:S00]  /*01c0*/  NOP ;  /* 0x0000000000007918 */ /* 0x000fc00000000000 */
        /* <DEDUP_REMOVED lines=11> */
.L_x_12:


//--------------------- .text._Z19in_lane_propagationPiS_S_i --------------------------
	.section	.text._Z19in_lane_propagationPiS_S_i,"ax",@progbits
	.align	128
        .global         _Z19in_lane_propagationPiS_S_i
        .type           _Z19in_lane_propagationPiS_S_i,@function
        .size           _Z19in_lane_propagationPiS_S_i,(.L_x_13 - _Z19in_lane_propagationPiS_S_i)
        .other          _Z19in_lane_propagationPiS_S_i,@"STO_CUDA_ENTRY STV_DEFAULT"
_Z19in_lane_propagationPiS_S_i:
.text._Z19in_lane_propagationPiS_S_i:
[----:B------:R-:W-:Y:S01]  /*0000*/  LDC R1, c[0x0][0x37c] ;  /* 0x0000df00ff017b82 */ /* 0x000fe20000000800 */
[----:B------:R-:W0:Y:S01]  /*0010*/  S2R R7, SR_CTAID.X ;  /* 0x0000000000077919 */ /* 0x000e220000002500 */
[----:B------:R-:W0:Y:S01]  /*0020*/  LDCU UR4, c[0x0][0x360] ;  /* 0x00006c00ff0477ac */ /* 0x000e220008000800 */
[----:B------:R-:W0:Y:S01]  /*0030*/  S2R R0, SR_TID.X ;  /* 0x0000000000007919 */ /* 0x000e220000002100 */
[----:B------:R-:W1:Y:S01]  /*0040*/  LDCU UR5, c[0x0][0x398] ;  /* 0x00007300ff0577ac */ /* 0x000e620008000800 */
[----:B0-----:R-:W-:-:S05]  /*0050*/  IMAD R9, R7, UR4, R0 ;  /* 0x0000000407097c24 */ /* 0x001fca000f8e0200 */
[----:B-1----:R-:W-:-:S13]  /*0060*/  ISETP.GE.AND P0, PT, R9, UR5, PT ;  /* 0x0000000509007c0c */ /* 0x002fda000bf06270 */
[----:B------:R-:W-:Y:S05]  /*0070*/  @P0 EXIT ;  /* 0x000000000000094d */ /* 0x000fea0003800000 */
[----:B------:R-:W0:Y:S01]  /*0080*/  LDC.64 R4, c[0x0][0x388] ;  /* 0x0000e200ff047b82 */ /* 0x000e220000000a00 */
[----:B------:R-:W1:Y:S07]  /*0090*/  LDCU.64 UR4, c[0x0][0x358] ;  /* 0x00006b00ff0477ac */ /* 0x000e6e0008000a00 */
[----:B------:R-:W2:Y:S01]  /*00a0*/  LDC.64 R2, c[0x0][0x380] ;  /* 0x0000e000ff027b82 */ /* 0x000ea20000000a00 */
[----:B0-----:R-:W-:-:S07]  /*00b0*/  IMAD.WIDE.U32 R4, R7, 0x4, R4 ;  /* 0x0000000407047825 */ /* 0x001fce00078e0004 */
[----:B------:R-:W0:Y:S01]  /*00c0*/  LDC.64 R6, c[0x0][0x390] ;  /* 0x0000e400ff067b82 */ /* 0x000e220000000a00 */
[----:B-1----:R-:W3:Y:S01]  /*00d0*/  LDG.E R5, desc[UR4][R4.64] ;  /* 0x0000000404057981 */ /* 0x002ee2000c1e1900 */
[----:B--2---:R-:W-:-:S06]  /*00e0*/  IMAD.WIDE R2, R9, 0x4, R2 ;  /* 0x0000000409027825 */ /* 0x004fcc00078e0202 */
[----:B------:R-:W3:Y:S01]  /*00f0*/  LDG.E R2, desc[UR4][R2.64] ;  /* 0x0000000402027981 */ /* 0x000ee2000c1e1900 */
[----:B0-----:R-:W-:Y:S01]  /*0100*/  IMAD.WIDE R6, R9, 0x4, R6 ;  /* 0x0000000409067825 */ /* 0x001fe200078e0206 */
[----:B---3--:R-:W-:-:S05]  /*0110*/  IADD3 R9, PT, PT, R2, R5, RZ ;  /* 0x0000000502097210 */ /* 0x008fca0007ffe0ff */
[----:B------:R-:W-:Y:S01]  /*0120*/  STG.E desc[UR4][R6.64], R9 ;  /* 0x0000000906007986 */ /* 0x000fe2000c101904 */
[----:B------:R-:W-:Y:S05]  /*0130*/  EXIT ;  /* 0x000000000000794d */ /* 0x000fea0003800000 */
.L_x_1:
        /* <DEDUP_REMOVED lines=12> */
.L_x_13:


//--------------------- .text._Z12in_lane_scanPiS_S_i --------------------------
	.section	.text._Z12in_lane_scanPiS_S_i,"ax",@progbits
	.align	128
        .global         _Z12in_lane_scanPiS_S_i
        .type           _Z12in_lane_scanPiS_S_i,@function
        .size           _Z12in_lane_scanPiS_S_i,(.L_x_14 - _Z12in_lane_scanPiS_S_i)
        .other          _Z12in_lane_scanPiS_S_i,@"STO_CUDA_ENTRY STV_DEFAULT"
_Z12in_lane_scanPiS_S_i:
.text._Z12in_lane_scanPiS_S_i:
[----:B------:R-:W-:Y:S01]  /*0000*/  LDC R1, c[0x0][0x37c] ;  /* 0x0000df00ff017b82 */ /* 0x000fe20000000800 */
[----:B------:R-:W0:Y:S07]  /*0010*/  S2R R7, SR_TID.X ;  /* 0x0000000000077919 */ /* 0x000e2e0000002100 */
[----:B------:R-:W1:Y:S01]  /*0020*/  S2UR UR6, SR_CgaCtaId ;  /* 0x00000000000679c3 */ /* 0x000e620000008800 */
[----:B------:R-:W2:Y:S01]  /*0030*/  LDCU UR7, c[0x0][0x360] ;  /* 0x00006c00ff0777ac */ /* 0x000ea20008000800 */
[----:B------:R-:W-:Y:S01]  /*0040*/  BSSY.RECONVERGENT B0, `(.L_x_2) ;  /* 0x0000029000007945 */ /* 0x000fe20003800200 */
[----:B------:R-:W2:Y:S03]  /*0050*/  S2R R0, SR_CTAID.X ;  /* 0x0000000000007919 */ /* 0x000ea60000002500 */
[----:B------:R-:W-:Y:S01]  /*0060*/  BSSY.RELIABLE B1, `(.L_x_3) ;  /* 0x000001a000017945 */ /* 0x000fe20003800100 */
[----:B------:R-:W-:Y:S01]  /*0070*/  UMOV UR4, 0x400 ;  /* 0x0000040000047882 */ /* 0x000fe20000000000 */
[----:B------:R-:W3:Y:S01]  /*0080*/  LDCU.64 UR8, c[0x0][0x358] ;  /* 0x00006b00ff0877ac */ /* 0x000ee20008000a00 */
[----:B------:R-:W4:Y:S01]  /*0090*/  LDC.64 R4, c[0x0][0x380] ;  /* 0x0000e000ff047b82 */ /* 0x000f220000000a00 */
[----:B------:R-:W-:-:S04]  /*00a0*/  UIADD3 UR5, UPT, UPT, UR4, 0x80, URZ ;  /* 0x0000008004057890 */ /* 0x000fc8000fffe0ff */
[----:B-1----:R-:W-:Y:S01]  /*00b0*/  ULEA UR5, UR6, UR5, 0x18 ;  /* 0x0000000506057291 */ /* 0x002fe2000f8ec0ff */
[----:B0-----:R-:W-:-:S05]  /*00c0*/  ISETP.NE.AND P1, PT, R7, RZ, PT ;  /* 0x000000ff0700720c */ /* 0x001fca0003f25270 */
[----:B------:R-:W-:Y:S01]  /*00d0*/  LEA R3, R7, UR5, 0x2 ;  /* 0x0000000507037c11 */ /* 0x000fe2000f8e10ff */
[----:B--2---:R-:W-:-:S04]  /*00e0*/  IMAD R2, R0, UR7, R7 ;  /* 0x0000000700027c24 */ /* 0x004fc8000f8e0207 */
[----:B----4-:R-:W-:-:S03]  /*00f0*/  IMAD.WIDE R4, R2, 0x4, R4 ;  /* 0x0000000402047825 */ /* 0x010fc600078e0204 */
[----:B---3--:R-:W-:Y:S05]  /*0100*/  @P1 BRA `(.L_x_4) ;  /* 0x0000000000241947 */ /* 0x008fea0003800000 */
[----:B------:R-:W0:Y:S01]  /*0110*/  LDCU UR7, c[0x0][0x398] ;  /* 0x00007300ff0777ac */ /* 0x000e220008000800 */
[----:B------:R-:W-:Y:S01]  /*0120*/  IMAD.MOV.U32 R6, RZ, RZ, RZ ;  /* 0x000000ffff067224 */ /* 0x000fe200078e00ff */
[----:B------:R-:W-:-:S09]  /*0130*/  ULEA UR5, UR6, UR4, 0x18 ;  /* 0x0000000406057291 */ /* 0x000fd2000f8ec0ff */
[----:B------:R-:W-:Y:S01]  /*0140*/  STS [UR5+0x100], RZ ;  /* 0x000100ffff007988 */ /* 0x000fe20008000805 */
[----:B0-----:R-:W-:-:S13]  /*0150*/  ISETP.GE.AND P0, PT, R2, UR7, PT ;  /* 0x0000000702007c0c */ /* 0x001fda000bf06270 */
[----:B------:R-:W-:Y:S05]  /*0160*/  @P0 BREAK.RELIABLE B1 ;  /* 0x0000000000010942 */ /* 0x000fea0003800100 */
[----:B------:R-:W-:Y:S05]  /*0170*/  @!P0 BRA `(.L_x_5) ;  /* 0x0000000000208947 */ /* 0x000fea0003800000 */
[----:B------:R-:W-:Y:S01]  /*0180*/  PLOP3.LUT P0, PT, PT, PT, PT, 0x8, 0x80 ;  /* 0x000000000080781c */ /* 0x000fe20003f0e170 */
[----:B------:R-:W-:-:S12]  /*0190*/  BRA `(.L_x_6) ;  /* 0x00000000004c7947 */ /* 0x000fd80003800000 */
.L_x_4:
[----:B------:R-:W0:Y:S01]  /*01a0*/  LDCU UR5, c[0x0][0x398] ;  /* 0x00007300ff0577ac */ /* 0x000e220008000800 */
[----:B------:R-:W-:Y:S02]  /*01b0*/  PLOP3.LUT P0, PT, PT, PT, PT, 0x8, 0x80 ;  /* 0x000000000080781c */ /* 0x000fe40003f0e170 */
[----:B0-----:R-:W-:-:S13]  /*01c0*/  ISETP.GE.AND P2, PT, R2, UR5, PT ;  /* 0x0000000502007c0c */ /* 0x001fda000bf46270 */
[----:B------:R-:W-:Y:S05]  /*01d0*/  @P2 BREAK.RELIABLE B1 ;  /* 0x0000000000012942 */ /* 0x000fea0003800100 */
[----:B------:R-:W-:Y:S05]  /*01e0*/  @P2 BRA `(.L_x_6) ;  /* 0x0000000000382947 */ /* 0x000fea0003800000 */
[----:B------:R0:W5:Y:S02]  /*01f0*/  LDG.E R6, desc[UR8][R4.64+-0x4] ;  /* 0xfffffc0804067981 */ /* 0x000164000c1e1900 */
.L_x_5:
[----:B------:R-:W-:Y:S05]  /*0200*/  BSYNC.RELIABLE B1 ;  /* 0x0000000000017941 */ /* 0x000fea0003800100 */
.L_x_3:
[----:B0-----:R-:W2:Y:S01]  /*0210*/  LDG.E R4, desc[UR8][R4.64] ;  /* 0x0000000804047981 */ /* 0x001ea2000c1e1900 */
[----:B------:R-:W-:Y:S02]  /*0220*/  VOTEU.ANY UR5, UPT, PT ;  /* 0x0000000000057886 */ /* 0x000fe400038e0100 */
[----:B------:R-:W-:Y:S01]  /*0230*/  UFLO.U32 UR7, UR5 ;  /* 0x00000005000772bd */ /* 0x000fe200080e0000 */
[----:B------:R-:W0:Y:S01]  /*0240*/  S2R R8, SR_LANEID ;  /* 0x0000000000087919 */ /* 0x000e220000000000 */
[----:B------:R-:W-:Y:S01]  /*0250*/  UIADD3 UR5, UPT, UPT, UR4, 0x100, URZ ;  /* 0x0000010004057890 */ /* 0x000fe2000fffe0ff */
[----:B-----5:R1:W-:Y:S03]  /*0260*/  STS [R3], R6 ;  /* 0x0000000603007388 */ /* 0x0203e60000000800 */
[----:B------:R-:W-:Y:S01]  /*0270*/  ULEA UR5, UR6, UR5, 0x18 ;  /* 0x0000000506057291 */ /* 0x000fe2000f8ec0ff */
[----:B0-----:R-:W-:Y:S01]  /*0280*/  ISETP.EQ.U32.AND P0, PT, R8, UR7, PT ;  /* 0x0000000708007c0c */ /* 0x001fe2000bf02070 */
[----:B--2---:R-:W0:Y:S02]  /*0290*/  REDUX.SUM UR10, R4 ;  /* 0x00000000040a73c4 */ /* 0x004e24000000c000 */
[----:B0-----:R-:W-:-:S10]  /*02a0*/  IMAD.U32 R8, RZ, RZ, UR10 ;  /* 0x0000000aff087e24 */ /* 0x001fd4000f8e00ff */
[----:B------:R1:W-:Y:S01]  /*02b0*/  @P0 ATOMS.ADD RZ, [UR5], R8 ;  /* 0x00000008ffff098c */ /* 0x0003e20008000005 */
[----:B------:R-:W-:-:S13]  /*02c0*/  PLOP3.LUT P0, PT, PT, PT, PT, 0x80, 0x8 ;  /* 0x000000000008781c */ /* 0x000fda0003f0f070 */
.L_x_6:
[----:B------:R-:W-:Y:S05]  /*02d0*/  BSYNC.RECONVERGENT B0 ;  /* 0x0000000000007941 */ /* 0x000fea0003800200 */
.L_x_2:
[----:B------:R-:W-:Y:S05]  /*02e0*/  WARPSYNC.ALL ;  /* 0x0000000000007948 */ /* 0x000fea0003800000 */
[----:B------:R-:W-:Y:S01]  /*02f0*/  BAR.SYNC.DEFER_BLOCKING 0x0 ;  /* 0x0000000000007b1d */ /* 0x000fe20000010000 */
[----:B------:R-:W-:Y:S01]  /*0300*/  ISETP.GT.U32.AND P2, PT, R7, 0x1f, PT ;  /* 0x0000001f0700780c */ /* 0x000fe20003f44070 */
[----:B------:R-:W-:-:S06]  /*0310*/  ULEA UR4, UR6, UR4, 0x18 ;  /* 0x0000000406047291 */ /* 0x000fcc000f8ec0ff */
[----:B-1----:R-:W-:-:S06]  /*0320*/  LEA R6, R7, UR4, 0x2 ;  /* 0x0000000407067c11 */ /* 0x002fcc000f8e10ff */
[----:B------:R-:W-:Y:S05]  /*0330*/  @P2 BRA `(.L_x_7) ;  /* 0x0000000000ac2947 */ /* 0x000fea0003800000 */
[C---:B------:R-:W-:Y:S01]  /*0340*/  ISETP.NE.AND P2, PT, R7.reuse, RZ, PT ;  /* 0x000000ff0700720c */ /* 0x040fe20003f45270 */
[----:B------:R-:W-:Y:S01]  /*0350*/  IMAD.MOV.U32 R4, RZ, RZ, RZ ;  /* 0x000000ffff047224 */ /* 0x000fe200078e00ff */
[----:B------:R-:W-:Y:S11]  /*0360*/  WARPSYNC.ALL ;  /* 0x0000000000007948 */ /* 0x000ff60003800000 */
[----:B------:R-:W-:Y:S01]  /*0370*/  @P2 LDS R4, [R3+-0x4] ;  /* 0xfffffc0003042984 */ /* 0x000fe20000000800 */
[----:B------:R-:W-:Y:S01]  /*0380*/  BAR.SYNC.DEFER_BLOCKING 0x0 ;  /* 0x0000000000007b1d */ /* 0x000fe20000010000 */
[----:B------:R-:W-:-:S05]  /*0390*/  ISETP.GE.U32.AND P2, PT, R7, 0x2, PT ;  /* 0x000000020700780c */ /* 0x000fca0003f46070 */
[----:B------:R-:W0:Y:S02]  /*03a0*/  LDS R5, [R3] ;  /* 0x0000000003057984 */ /* 0x000e240000000800 */
[----:B0-----:R-:W-:Y:S02]  /*03b0*/  IMAD.IADD R4, R5, 0x1, R4 ;  /* 0x0000000105047824 */ /* 0x001fe400078e0204 */
[----:B------:R-:W-:-:S03]  /*03c0*/  IMAD.MOV.U32 R5, RZ, RZ, RZ ;  /* 0x000000ffff057224 */ /* 0x000fc600078e00ff */
[----:B------:R-:W-:Y:S01]  /*03d0*/  STS [R3], R4 ;  /* 0x0000000403007388 */ /* 0x000fe20000000800 */
[----:B------:R-:W-:Y:S06]  /*03e0*/  BAR.SYNC.DEFER_BLOCKING 0x0 ;  /* 0x0000000000007b1d */ /* 0x000fec0000010000 */
[----:B------:R-:W-:Y:S02]  /*03f0*/  @P2 LDS R5, [R3+-0x8] ;  /* 0xfffff80003052984 */ /* 0x000fe40000000800 */
[----:B------:R-:W-:Y:S01]  /*0400*/  BAR.SYNC.DEFER_BLOCKING 0x0 ;  /* 0x0000000000007b1d */ /* 0x000fe20000010000 */
[----:B------:R-:W-:-:S05]  /*0410*/  ISETP.GE.U32.AND P2, PT, R7, 0x4, PT ;  /* 0x000000040700780c */ /* 0x000fca0003f46070 */
[----:B------:R-:W0:Y:S02]  /*0420*/  LDS R8, [R3] ;  /* 0x0000000003087984 */ /* 0x000e240000000800 */
[----:B0-----:R-:W-:Y:S02]  /*0430*/  IMAD.IADD R8, R8, 0x1, R5 ;  /* 0x0000000108087824 */ /* 0x001fe400078e0205 */
[----:B------:R-:W-:-:S03]  /*0440*/  HFMA2 R5, -RZ, RZ, 0, 0 ;  /* 0x00000000ff057431 */ /* 0x000fc600000001ff */
[----:B------:R-:W-:Y:S01]  /*0450*/  STS [R3], R8 ;  /* 0x0000000803007388 */ /* 0x000fe20000000800 */
[----:B------:R-:W-:Y:S06]  /*0460*/  BAR.SYNC.DEFER_BLOCKING 0x0 ;  /* 0x0000000000007b1d */ /* 0x000fec0000010000 */
[----:B------:R-:W-:Y:S02]  /*0470*/  @P2 LDS R5, [R3+-0x10] ;  /* 0xfffff00003052984 */ /* 0x000fe40000000800 */
        /* <DEDUP_REMOVED lines=11> */
[----:B0-----:R-:W-:Y:S01]  /*0530*/  IMAD.IADD R8, R8, 0x1, R5 ;  /* 0x0000000108087824 */ /* 0x001fe200078e0205 */
[----:B------:R-:W-:-:S04]  /*0540*/  MOV R5, RZ ;  /* 0x000000ff00057202 */ /* 0x000fc80000000f00 */
[----:B------:R-:W-:Y:S01]  /*0550*/  STS [R3], R8 ;  /* 0x0000000803007388 */ /* 0x000fe20000000800 */
[----:B------:R-:W-:Y:S06]  /*0560*/  BAR.SYNC.DEFER_BLOCKING 0x0 ;  /* 0x0000000000007b1d */ /* 0x000fec0000010000 */
[----:B------:R-:W-:Y:S02]  /*0570*/  @P2 LDS R5, [R3+-0x40] ;  /* 0xffffc00003052984 */ /* 0x000fe40000000800 */
[----:B------:R-:W-:Y:S06]  /*0580*/  BAR.SYNC.DEFER_BLOCKING 0x0 ;  /* 0x0000000000007b1d */ /* 0x000fec0000010000 */
[----:B------:R-:W0:Y:S02]  /*0590*/  LDS R4, [R3] ;  /* 0x0000000003047984 */ /* 0x000e240000000800 */
[----:B0-----:R-:W-:-:S05]  /*05a0*/  IMAD.IADD R4, R4, 0x1, R5 ;  /* 0x0000000104047824 */ /* 0x001fca00078e0205 */
[----:B------:R-:W-:Y:S01]  /*05b0*/  STS [R3], R4 ;  /* 0x0000000403007388 */ /* 0x000fe20000000800 */
[----:B------:R-:W-:Y:S06]  /*05c0*/  BAR.SYNC.DEFER_BLOCKING 0x0 ;  /* 0x0000000000007b1d */ /* 0x000fec0000010000 */
[----:B------:R-:W0:Y:S04]  /*05d0*/  LDS R5, [R3] ;  /* 0x0000000003057984 */ /* 0x000e280000000800 */
[----:B0-----:R0:W-:Y:S02]  /*05e0*/  STS [R6], R5 ;  /* 0x0000000506007388 */ /* 0x0011e40000000800 */
.L_x_7:
[----:B------:R-:W-:Y:S05]  /*05f0*/  WARPSYNC.ALL ;  /* 0x0000000000007948 */ /* 0x000fea0003800000 */
[----:B------:R-:W-:Y:S08]  /*0600*/  BAR.SYNC.DEFER_BLOCKING 0x0 ;  /* 0x0000000000007b1d */ /* 0x000ff00000010000 */
[----:B0-----:R-:W0:Y:S01]  /*0610*/  @P0 LDC.64 R4, c[0x0][0x388] ;  /* 0x0000e200ff040b82 */ /* 0x001e220000000a00 */
[----:B------:R-:W1:Y:S01]  /*0620*/  @P0 LDS R7, [R6] ;  /* 0x0000000006070984 */ /* 0x000e620000000800 */
[----:B0-----:R-:W-:-:S05]  /*0630*/  @P0 IMAD.WIDE R2, R2, 0x4, R4 ;  /* 0x0000000402020825 */ /* 0x001fca00078e0204 */
[----:B-1----:R0:W-:Y:S01]  /*0640*/  @P0 STG.E desc[UR8][R2.64], R7 ;  /* 0x0000000702000986 */ /* 0x0021e2000c101908 */
[----:B------:R-:W-:Y:S05]  /*0650*/  @P1 EXIT ;  /* 0x000000000000194d */ /* 0x000fea0003800000 */
[----:B------:R-:W1:Y:S01]  /*0660*/  LDS R5, [UR4+0x100] ;  /* 0x00010004ff057984 */ /* 0x000e620008000800 */
[----:B0-----:R-:W0:Y:S02]  /*0670*/  LDC.64 R2, c[0x0][0x390] ;  /* 0x0000e400ff027b82 */ /* 0x001e240000000a00 */
[----:B0-----:R-:W-:-:S05]  /*0680*/  IMAD.WIDE.U32 R2, R0, 0x4, R2 ;  /* 0x0000000400027825 */ /* 0x001fca00078e0002 */
[----:B-1----:R-:W-:Y:S01]  /*0690*/  STG.E desc[UR8][R2.64], R5 ;  /* 0x0000000502007986 */ /* 0x002fe2000c101908 */
[----:B------:R-:W-:Y:S05]  /*06a0*/  EXIT ;  /* 0x000000000000794d */ /* 0x000fea0003800000 */
.L_x_8:
        /* <DEDUP_REMOVED lines=13> */
.L_x_14:


//--------------------- .text._Z20compute_global_countPiS_ii --------------------------
	.section	.text._Z20compute_global_countPiS_ii,"ax",@progbits
	.align	128
        .global         _Z20compute_global_countPiS_ii
        .type           _Z20compute_global_countPiS_ii,@function
        .size           _Z20compute_global_countPiS_ii,(.L_x_15 - _Z20compute_global_countPiS_ii)
        .other          _Z20compute_global_countPiS_ii,@"STO_CUDA_ENTRY STV_DEFAULT"
_Z20compute_global_countPiS_ii:
.text._Z20compute_global_countPiS_ii:
[----:B------:R-:W-:Y:S01]  /*0000*/  LDC R1, c[0x0][0x37c] ;  /* 0x0000df00ff017b82 */ /* 0x000fe20000000800 */
[----:B------:R-:W0:Y:S07]  /*0010*/  S2R R8, SR_TID.X ;  /* 0x0000000000087919 */ /* 0x000e2e0000002100 */
[----:B------:R-:W1:Y:S01]  /*0020*/  S2UR UR7, SR_CTAID.X ;  /* 0x00000000000779c3 */ /* 0x000e620000002500 */
[----:B------:R-:W2:Y:S01]  /*0030*/  LDCU UR8, c[0x0][0x390] ;  /* 0x00007200ff0877ac */ /* 0x000ea20008000800 */
[----:B------:R-:W-:Y:S01]  /*0040*/  BSSY.RECONVERGENT B0, `(.L_x_9) ;  /* 0x000001a000007945 */ /* 0x000fe20003800200 */
[----:B------:R-:W-:-:S02]  /*0050*/  UMOV UR4, 0x400 ;  /* 0x0000040000047882 */ /* 0x000fc40000000000 */
[----:B------:R-:W-:-:S03]  /*0060*/  UIADD3 UR5, UPT, UPT, UR4, 0x10, URZ ;  /* 0x0000001004057890 */ /* 0x000fc6000fffe0ff */
[----:B------:R-:W1:Y:S08]  /*0070*/  LDC R5, c[0x0][0x360] ;  /* 0x0000d800ff057b82 */ /* 0x000e700000000800 */
[----:B------:R-:W3:Y:S01]  /*0080*/  S2UR UR6, SR_CgaCtaId ;  /* 0x00000000000679c3 */ /* 0x000ee20000008800 */
[----:B0-----:R-:W-:Y:S01]  /*0090*/  ISETP.GT.U32.AND P0, PT, R8, 0x3, PT ;  /* 0x000000030800780c */ /* 0x001fe20003f04070 */
[----:B-1----:R-:W-:-:S05]  /*00a0*/  IMAD R5, R5, UR7, R8 ;  /* 0x0000000705057c24 */ /* 0x002fca000f8e0208 */
[----:B--2---:R-:W-:Y:S01]  /*00b0*/  ISETP.GE.AND P1, PT, R5, UR8, PT ;  /* 0x0000000805007c0c */ /* 0x004fe2000bf26270 */
[----:B------:R-:W0:Y:S01]  /*00c0*/  LDCU.64 UR8, c[0x0][0x358] ;  /* 0x00006b00ff0877ac */ /* 0x000e220008000a00 */
[----:B---3--:R-:W-:Y:S02]  /*00d0*/  ULEA UR4, UR6, UR4, 0x18 ;  /* 0x0000000406047291 */ /* 0x008fe4000f8ec0ff */
[----:B------:R-:W-:-:S04]  /*00e0*/  ULEA UR5, UR6, UR5, 0x18 ;  /* 0x0000000506057291 */ /* 0x000fc8000f8ec0ff */
[C---:B------:R-:W-:Y:S02]  /*00f0*/  LEA R0, R8.reuse, UR4, 0x2 ;  /* 0x0000000408007c11 */ /* 0x040fe4000f8e10ff */
[----:B------:R-:W-:-:S03]  /*0100*/  LEA R4, R8, UR5, 0x2 ;  /* 0x0000000508047c11 */ /* 0x000fc6000f8e10ff */
[----:B------:R1:W-:Y:S04]  /*0110*/  @!P0 STS [R0], RZ ;  /* 0x000000ff00008388 */ /* 0x0003e80000000800 */
[----:B------:R1:W-:Y:S01]  /*0120*/  @!P0 STS [R4], RZ ;  /* 0x000000ff04008388 */ /* 0x0003e20000000800 */
[----:B------:R-:W-:Y:S06]  /*0130*/  BAR.SYNC.DEFER_BLOCKING 0x0 ;  /* 0x0000000000007b1d */ /* 0x000fec0000010000 */
[----:B0-----:R-:W-:Y:S05]  /*0140*/  @P1 BRA `(.L_x_10) ;  /* 0x0000000000241947 */ /* 0x001fea0003800000 */
[----:B------:R-:W0:Y:S01]  /*0150*/  LDC.64 R2, c[0x0][0x380] ;  /* 0x0000e000ff027b82 */ /* 0x000e220000000a00 */
[----:B------:R-:W2:Y:S01]  /*0160*/  LDCU UR5, c[0x0][0x394] ;  /* 0x00007280ff0577ac */ /* 0x000ea20008000800 */
[----:B0-----:R-:W-:-:S06]  /*0170*/  IMAD.WIDE R2, R5, 0x4, R2 ;  /* 0x0000000405027825 */ /* 0x001fcc00078e0202 */
[----:B------:R-:W3:Y:S01]  /*0180*/  LDG.E R2, desc[UR8][R2.64] ;  /* 0x0000000802027981 */ /* 0x000ee2000c1e1900 */
[----:B--2---:R-:W-:-:S06]  /*0190*/  USHF.L.U32 UR5, UR5, 0x1, URZ ;  /* 0x0000000105057899 */ /* 0x004fcc00080006ff */
[----:B---3--:R-:W-:-:S05]  /*01a0*/  SHF.R.S32.HI R5, RZ, UR5, R2 ;  /* 0x00000005ff057c19 */ /* 0x008fca0008011402 */
[----:B------:R-:W-:-:S05]  /*01b0*/  IMAD.SHL.U32 R5, R5, 0x4, RZ ;  /* 0x0000000405057824 */ /* 0x000fca00078e00ff */
[----:B------:R-:W-:-:S05]  /*01c0*/  LOP3.LUT R5, R5, 0xc, RZ, 0xc0, !PT ;  /* 0x0000000c05057812 */ /* 0x000fca00078ec0ff */
[----:B------:R0:W-:Y:S02]  /*01d0*/  ATOMS.POPC.INC.32 RZ, [R5+UR4] ;  /* 0x0000000005ff7f8c */ /* 0x0001e4000d800004 */
.L_x_10:
[----:B------:R-:W-:Y:S05]  /*01e0*/  BSYNC.RECONVERGENT B0 ;  /* 0x0000000000007941 */ /* 0x000fea0003800200 */
.L_x_9:
[----:B------:R-:W-:Y:S01]  /*01f0*/  BAR.SYNC.DEFER_BLOCKING 0x0 ;  /* 0x0000000000007b1d */ /* 0x000fe20000010000 */
[C---:B------:R-:W-:Y:S01]  /*0200*/  VIADD R2, R8.reuse, 0xffffffff ;  /* 0xffffffff08027836 */ /* 0x040fe20000000000 */
[----:B------:R-:W-:-:S04]  /*0210*/  LOP3.LUT R6, R8, 0x3fe, RZ, 0xc0, !PT ;  /* 0x000003fe08067812 */ /* 0x000fc800078ec0ff */
[----:B------:R-:W-:Y:S02]  /*0220*/  ISETP.GT.U32.AND P1, PT, R2, 0x2, PT ;  /* 0x000000020200780c */ /* 0x000fe40003f24070 */
[----:B------:R-:W-:Y:S01]  /*0230*/  ISETP.NE.AND P2, PT, R6, 0x2, PT ;  /* 0x000000020600780c */ /* 0x000fe20003f45270 */
[----:B------:R-:W2:Y:S04]  /*0240*/  @!P0 LDS R3, [R0] ;  /* 0x0000000000038984 */ /* 0x000ea80000000800 */
[----:B--2---:R-:W-:Y:S01]  /*0250*/  @!P0 STS [R4], R3 ;  /* 0x0000000304008388 */ /* 0x004fe20000000800 */
[----:B------:R-:W-:Y:S06]  /*0260*/  BAR.SYNC.DEFER_BLOCKING 0x0 ;  /* 0x0000000000007b1d */ /* 0x000fec0000010000 */
[----:B------:R-:W-:Y:S04]  /*0270*/  @!P1 LDS R2, [R4+-0x4] ;  /* 0xfffffc0004029984 */ /* 0x000fe80000000800 */
[----:B0-----:R-:W0:Y:S02]  /*0280*/  @!P1 LDS R5, [R4] ;  /* 0x0000000004059984 */ /* 0x001e240000000800 */
[----:B0-----:R-:W-:-:S05]  /*0290*/  @!P1 IMAD.IADD R5, R2, 0x1, R5 ;  /* 0x0000000102059824 */ /* 0x001fca00078e0205 */
[----:B------:R-:W-:Y:S01]  /*02a0*/  @!P1 STS [R4], R5 ;  /* 0x0000000504009388 */ /* 0x000fe20000000800 */
[----:B------:R-:W-:Y:S06]  /*02b0*/  BAR.SYNC.DEFER_BLOCKING 0x0 ;  /* 0x0000000000007b1d */ /* 0x000fec0000010000 */
[----:B------:R-:W-:Y:S04]  /*02c0*/  @!P2 LDS R2, [R4+-0x8] ;  /* 0xfffff8000402a984 */ /* 0x000fe80000000800 */
[----:B------:R-:W0:Y:S02]  /*02d0*/  @!P2 LDS R7, [R4] ;  /* 0x000000000407a984 */ /* 0x000e240000000800 */
[----:B0-----:R-:W-:-:S05]  /*02e0*/  @!P2 IMAD.IADD R7, R2, 0x1, R7 ;  /* 0x000000010207a824 */ /* 0x001fca00078e0207 */
[----:B------:R0:W-:Y:S01]  /*02f0*/  @!P2 STS [R4], R7 ;  /* 0x000000070400a388 */ /* 0x0001e20000000800 */
[----:B------:R-:W-:Y:S08]  /*0300*/  BAR.SYNC.DEFER_BLOCKING 0x0 ;  /* 0x0000000000007b1d */ /* 0x000ff00000010000 */
[----:B------:R-:W-:Y:S06]  /*0310*/  BAR.SYNC.DEFER_BLOCKING 0x0 ;  /* 0x0000000000007b1d */ /* 0x000fec0000010000 */
[----:B0-----:R-:W-:Y:S05]  /*0320*/  @P0 EXIT ;  /* 0x000000000000094d */ /* 0x001fea0003800000 */
[----:B------:R-:W0:Y:S01]  /*0330*/  LDS R5, [R0] ;  /* 0x0000000000057984 */ /* 0x000e220000000800 */
[----:B------:R-:W2:Y:S08]  /*0340*/  LDC R7, c[0x0][0x370] ;  /* 0x0000dc00ff077b82 */ /* 0x000eb00000000800 */
[----:B------:R-:W3:Y:S01]  /*0350*/  LDC.64 R2, c[0x0][0x388] ;  /* 0x0000e200ff027b82 */ /* 0x000ee20000000a00 */
[----:B--2---:R-:W-:-:S04]  /*0360*/  IMAD R7, R8, R7, UR7 ;  /* 0x0000000708077e24 */ /* 0x004fc8000f8e0207 */
[----:B---3--:R-:W-:-:S05]  /*0370*/  IMAD.WIDE.U32 R2, R7, 0x4, R2 ;  /* 0x0000000407027825 */ /* 0x008fca00078e0002 */
[----:B0-----:R-:W-:Y:S01]  /*0380*/  STG.E desc[UR8][R2.64], R5 ;  /* 0x0000000502007986 */ /* 0x001fe2000c101908 */
[----:B------:R-:W-:Y:S05]  /*0390*/  EXIT ;  /* 0x000000000000794d */ /* 0x000fea0003800000 */
.L_x_11:
        /* <DEDUP_REMOVED lines=14> */
.L_x_15:


//--------------------- .nv.shared.reserved.0     --------------------------
	.section	.nv.shared.reserved.0,"aw",@nobits
	.weak		__nv_reservedSMEM_offset_0_alias
	.size		__nv_reservedSMEM_offset_0_alias, 0, 64
	.other		__nv_reservedSMEM_offset_0_alias,@"STO_CUDA_RESERVED_SHARED STV_DEFAULT"
__nv_reservedSMEM_offset_0_alias:
	.zero		0
	.zero		64


//--------------------- .nv.shared._Z12in_lane_scanPiS_S_i --------------------------
	.section	.nv.shared._Z12in_lane_scanPiS_S_i,"aw",@nobits
	.sectionflags	@""
	.align	4
.nv.shared._Z12in_lane_scanPiS_S_i:
	.zero		1284


//--------------------- .nv.shared._Z20compute_global_countPiS_ii --------------------------
	.section	.nv.shared._Z20compute_global_countPiS_ii,"aw",@nobits
	.sectionflags	@""
	.align	4
.nv.shared._Z20compute_global_countPiS_ii:
	.zero		1056


//--------------------- .nv.constant0._Z10radix_sortPiS_S_ii --------------------------
	.section	.nv.constant0._Z10radix_sortPiS_S_ii,"a",@progbits
	.sectionflags	@""
	.align	4
.nv.constant0._Z10radix_sortPiS_S_ii:
	.zero		928


//--------------------- .nv.constant0._Z19in_lane_propagationPiS_S_i --------------------------
	.section	.nv.constant0._Z19in_lane_propagationPiS_S_i,"a",@progbits
	.sectionflags	@""
	.align	4
.nv.constant0._Z19in_lane_propagationPiS_S_i:
	.zero		924


//--------------------- .nv.constant0._Z12in_lane_scanPiS_S_i --------------------------
	.section	.nv.constant0._Z12in_lane_scanPiS_S_i,"a",@progbits
	.sectionflags	@""
	.align	4
.nv.constant0._Z12in_lane_scanPiS_S_i:
	.zero		924


//--------------------- .nv.constant0._Z20compute_global_countPiS_ii --------------------------
	.section	.nv.constant0._Z20compute_global_countPiS_ii,"a",@progbits
	.sectionflags	@""
	.align	4
.nv.constant0._Z20compute_global_countPiS_ii:
	.zero		920


//--------------------- SYMBOLS --------------------------

	.type		.nv.reservedSmem.offset0,@object
	.size		.nv.reservedSmem.offset0,0x4
	.type		.nv.reservedSmem.cap,@object
	.size		.nv.reservedSmem.cap,0x4
